	.headerflags	@"EF_CUDA_TEXMODE_UNIFIED EF_CUDA_64BIT_ADDRESS EF_CUDA_ACCELERATORS EF_CUDA_SM90 EF_CUDA_VIRTUAL_SM(EF_CUDA_SM90)"
	.elftype	@"ET_EXEC"


//--------------------- .nv.info                  --------------------------
	.section	.nv.info,"",@"SHT_CUDA_INFO"
	.align	4


	//----- nvinfo : EIATTR_REGCOUNT
	.align		4
        /*0000*/ 	.byte	0x04, 0x2f
        /*0002*/ 	.short	(.L_1 - .L_0)
	.align		4
.L_0:
        /*0004*/ 	.word	index@(triton_per_fused_mean_mul_sigmoid_37)
        /*0008*/ 	.word	0x00000011


	//----- nvinfo : EIATTR_MIN_STACK_SIZE
	.align		4
.L_1:
        /*000c*/ 	.byte	0x04, 0x12
        /*000e*/ 	.short	(.L_3 - .L_2)
	.align		4
.L_2:
        /*0010*/ 	.word	index@(triton_per_fused_mean_mul_sigmoid_37)
        /*0014*/ 	.word	0x00000000


	//----- nvinfo : EIATTR_FRAME_SIZE
	.align		4
.L_3:
        /*0018*/ 	.byte	0x04, 0x11
        /*001a*/ 	.short	(.L_5 - .L_4)
	.align		4
.L_4:
        /*001c*/ 	.word	index@(triton_per_fused_mean_mul_sigmoid_37)
        /*0020*/ 	.word	0x00000000


	//----- nvinfo : EIATTR_MIN_STACK_SIZE
	.align		4
.L_5:
        /*0024*/ 	.byte	0x04, 0x12
        /*0026*/ 	.short	(.L_7 - .L_6)
	.align		4
.L_6:
        /*0028*/ 	.word	index@(triton_per_fused_mean_mul_sigmoid_37)
        /*002c*/ 	.word	0x00000000
.L_7:


//--------------------- .nv.info.triton_per_fused_mean_mul_sigmoid_37 --------------------------
	.section	.nv.info.triton_per_fused_mean_mul_sigmoid_37,"",@"SHT_CUDA_INFO"
	.sectionflags	@""
	.align	4


	//----- nvinfo : EIATTR_CUDA_API_VERSION
	.align		4
        /*0000*/ 	.byte	0x04, 0x37
        /*0002*/ 	.short	(.L_9 - .L_8)
.L_8:
        /*0004*/ 	.word	0x0000007c


	//----- nvinfo : EIATTR_KPARAM_INFO
	.align		4
.L_9:
        /*0008*/ 	.byte	0x04, 0x17
        /*000a*/ 	.short	(.L_11 - .L_10)
.L_10:
        /*000c*/ 	.word	0x00000000
        /*0010*/ 	.short	0x0003
        /*0012*/ 	.short	0x0014
        /*0014*/ 	.byte	0x00, 0xf0, 0x11, 0x00


	//----- nvinfo : EIATTR_KPARAM_INFO
	.align		4
.L_11:
        /*0018*/ 	.byte	0x04, 0x17
        /*001a*/ 	.short	(.L_13 - .L_12)
.L_12:
        /*001c*/ 	.word	0x00000000
        /*0020*/ 	.short	0x0002
        /*0022*/ 	.short	0x0010
        /*0024*/ 	.byte	0x00, 0xf0, 0x11, 0x00


	//----- nvinfo : EIATTR_KPARAM_INFO
	.align		4
.L_13:
        /*0028*/ 	.byte	0x04, 0x17
        /*002a*/ 	.short	(.L_15 - .L_14)
.L_14:
        /*002c*/ 	.word	0x00000000
        /*0030*/ 	.short	0x0001
        /*0032*/ 	.short	0x0008
        /*0034*/ 	.byte	0x00, 0xf4, 0x21, 0x00


	//----- nvinfo : EIATTR_KPARAM_INFO
	.align		4
.L_15:
        /*0038*/ 	.byte	0x04, 0x17
        /*003a*/ 	.short	(.L_17 - .L_16)
.L_16:
        /*003c*/ 	.word	0x00000000
        /*0040*/ 	.short	0x0000
        /*0042*/ 	.short	0x0000
        /*0044*/ 	.byte	0x00, 0xf4, 0x21, 0x00


	//----- nvinfo : EIATTR_SPARSE_MMA_MASK
	.align		4
.L_17:
        /*0048*/ 	.byte	0x03, 0x50
        /*004a*/ 	.short	0x0000


	//----- nvinfo : EIATTR_MAXREG_COUNT
	.align		4
        /*004c*/ 	.byte	0x03, 0x1b
        /*004e*/ 	.short	0x00ff


	//----- nvinfo : EIATTR_COOP_GROUP_MASK_REGIDS
	.align		4
        /*0050*/ 	.byte	0x04, 0x29
        /*0052*/ 	.short	(.L_19 - .L_18)


	//   ....[0]....
.L_18:
        /*0054*/ 	.word	0xffffffff


	//   ....[1]....
        /*0058*/ 	.word	0xffffffff


	//   ....[2]....
        /*005c*/ 	.word	0xffffffff


	//   ....[3]....
        /*0060*/ 	.word	0xffffffff


	//   ....[4]....
        /*0064*/ 	.word	0xffffffff


	//   ....[5]....
        /*0068*/ 	.word	0xffffffff


	//   ....[6]....
        /*006c*/ 	.word	0xffffffff


	//----- nvinfo : EIATTR_COOP_GROUP_INSTR_OFFSETS
	.align		4
.L_19:
        /*0070*/ 	.byte	0x04, 0x28
        /*0072*/ 	.short	(.L_21 - .L_20)


	//   ....[0]....
.L_20:
        /*0074*/ 	.word	0x00000380


	//   ....[1]....
        /*0078*/ 	.word	0x000003a0


	//   ....[2]....
        /*007c*/ 	.word	0x00000400


	//   ....[3]....
        /*0080*/ 	.word	0x00000410


	//   ....[4]....
        /*0084*/ 	.word	0x00000460


	//   ....[5]....
        /*0088*/ 	.word	0x00000480


	//   ....[6]....
        /*008c*/ 	.word	0x00000590


	//----- nvinfo : EIATTR_EXIT_INSTR_OFFSETS
	.align		4
.L_21:
        /*0090*/ 	.byte	0x04, 0x1c
        /*0092*/ 	.short	(.L_23 - .L_22)


	//   ....[0]....
.L_22:
        /*0094*/ 	.word	0x00000680


	//   ....[1]....
        /*0098*/ 	.word	0x000006b0


	//----- nvinfo : EIATTR_REQNTID
	.align		4
.L_23:
        /*009c*/ 	.byte	0x04, 0x10
        /*009e*/ 	.short	(.L_25 - .L_24)
.L_24:
        /*00a0*/ 	.word	0x00000040
        /*00a4*/ 	.word	0x00000001
        /*00a8*/ 	.word	0x00000001


	//----- nvinfo : EIATTR_CBANK_PARAM_SIZE
	.align		4
.L_25:
        /*00ac*/ 	.byte	0x03, 0x19
        /*00ae*/ 	.short	0x0018


	//----- nvinfo : EIATTR_PARAM_CBANK
	.align		4
        /*00b0*/ 	.byte	0x04, 0x0a
        /*00b2*/ 	.short	(.L_27 - .L_26)
	.align		4
.L_26:
        /*00b4*/ 	.word	index@(.nv.constant0.triton_per_fused_mean_mul_sigmoid_37)
        /*00b8*/ 	.short	0x0210
        /*00ba*/ 	.short	0x0018


	//----- nvinfo : EIATTR_SW_WAR
	.align		4
.L_27:
        /*00bc*/ 	.byte	0x04, 0x36
        /*00be*/ 	.short	(.L_29 - .L_28)
.L_28:
        /*00c0*/ 	.word	0x00000008
.L_29:


//--------------------- .nv.callgraph             --------------------------
	.section	.nv.callgraph,"",@"SHT_CUDA_CALLGRAPH"
	.align	4
	.sectionentsize	8
	.align		4
        /*0000*/ 	.word	0x00000000
	.align		4
        /*0004*/ 	.word	0xffffffff
	.align		4
        /*0008*/ 	.word	0x00000000
	.align		4
        /*000c*/ 	.word	0xfffffffe
	.align		4
        /*0010*/ 	.word	0x00000000
	.align		4
        /*0014*/ 	.word	0xfffffffd
	.align		4
        /*0018*/ 	.word	0x00000000
	.align		4
        /*001c*/ 	.word	0xfffffffc


//--------------------- .text.triton_per_fused_mean_mul_sigmoid_37 --------------------------
	.section	.text.triton_per_fused_mean_mul_sigmoid_37,"ax",@progbits
	.sectionflags	@"SHF_BARRIERS=1"
	.align	128
        .global         triton_per_fused_mean_mul_sigmoid_37
        .type           triton_per_fused_mean_mul_sigmoid_37,@function
        .size           triton_per_fused_mean_mul_sigmoid_37,(.L_x_1 - triton_per_fused_mean_mul_sigmoid_37)
        .other          triton_per_fused_mean_mul_sigmoid_37,@"STO_CUDA_ENTRY STV_DEFAULT"
triton_per_fused_mean_mul_sigmoid_37:
.text.triton_per_fused_mean_mul_sigmoid_37:
[----:B------:R-:W0:Y:S02]  /*0000*/  LDC R1, c[0x0][0x28] ;  /* 0x00000a00ff017b82 */ /* 0x000e240000000800 */
[----:B------:R-:W1:Y:S01]  /*0010*/  S2R R0, SR_TID.X ;  /* 0x0000000000007919 */ /* 0x000e620000002100 */
[----:B------:R-:W2:Y:S01]  /*0020*/  LDC.64 R6, c[0x0][0x218] ;  /* 0x00008600ff067b82 */ /* 0x000ea20000000a00 */
[----:B------:R-:W-:Y:S01]  /*0030*/  ULDC.64 UR6, c[0x0][0x208] ;  /* 0x0000820000067ab9 */ /* 0x000fe20000000a00 */
[----:B------:R-:W3:Y:S01]  /*0040*/  S2R R3, SR_CTAID.X ;  /* 0x0000000000037919 */ /* 0x000ee20000002500 */
[----:B-1----:R-:W-:Y:S01]  /*0050*/  IMAD.SHL.U32 R2, R0, 0x2, RZ ;  /* 0x0000000200027824 */ /* 0x002fe200078e00ff */
[----:B------:R-:W-:Y:S01]  /*0060*/  SHF.R.U32.HI R11, RZ, 0x2, R0 ;  /* 0x00000002ff0b7819 */ /* 0x000fe20000011600 */
[----:B---3--:R-:W-:-:S03]  /*0070*/  IMAD.SHL.U32 R3, R3, 0x8, RZ ;  /* 0x0000000803037824 */ /* 0x008fc600078e00ff */
[----:B------:R-:W-:-:S04]  /*0080*/  LOP3.LUT R2, R2, 0x6, RZ, 0xc0, !PT ;  /* 0x0000000602027812 */ /* 0x000fc800078ec0ff */
[----:B------:R-:W-:-:S04]  /*0090*/  LOP3.LUT R5, R3, R2, RZ, 0xfc, !PT ;  /* 0x0000000203057212 */ /* 0x000fc800078efcff */
[C---:B------:R-:W-:Y:S01]  /*00a0*/  ISETP.GE.AND P0, PT, R5.reuse, 0x1800, PT ;  /* 0x000018000500780c */ /* 0x040fe20003f06270 */
[----:B------:R-:W-:-:S05]  /*00b0*/  IMAD.HI R8, R5, 0x2aaaaaab, RZ ;  /* 0x2aaaaaab05087827 */ /* 0x000fca00078e02ff */
[----:B------:R-:W-:-:S04]  /*00c0*/  SHF.R.U32.HI R9, RZ, 0x1f, R8 ;  /* 0x0000001fff097819 */ /* 0x000fc80000011608 */
[----:B------:R-:W-:Y:S02]  /*00d0*/  LEA.HI.SX32 R10, R8, R9, 0x18 ;  /* 0x00000009080a7211 */ /* 0x000fe400078fc2ff */
[----:B------:R-:W-:-:S03]  /*00e0*/  SGXT.U32 R8, R11, 0x4 ;  /* 0x000000040b08781a */ /* 0x000fc60000000000 */
[----:B------:R-:W-:-:S04]  /*00f0*/  IMAD R9, R10, -0x600, R5 ;  /* 0xfffffa000a097824 */ /* 0x000fc800078e0205 */
[----:B------:R-:W-:-:S04]  /*0100*/  IMAD R9, R8, 0x600, R9 ;  /* 0x0000060008097824 */ /* 0x000fc800078e0209 */
[----:B------:R-:W-:-:S04]  /*0110*/  IMAD R9, R10, 0x6000, R9 ;  /* 0x000060000a097824 */ /* 0x000fc800078e0209 */
[----:B--2---:R-:W-:Y:S01]  /*0120*/  IMAD.WIDE R6, R9, 0x4, R6 ;  /* 0x0000000409067825 */ /* 0x004fe200078e0206 */
[----:B------:R-:W-:-:S06]  /*0130*/  CS2R R8, SRZ ;  /* 0x0000000000087805 */ /* 0x000fcc000001ff00 */
[----:B------:R1:W2:Y:S01]  /*0140*/  @!P0 LDG.E.64 R8, desc[UR6][R6.64] ;  /* 0x0000000606088981 */ /* 0x0002a2000c1e1b00 */
[----:B------:R-:W3:Y:S01]  /*0150*/  S2UR UR5, SR_CgaCtaId ;  /* 0x00000000000579c3 */ /* 0x000ee20000008800 */
[----:B------:R-:W-:Y:S01]  /*0160*/  UMOV UR4, 0x400 ;  /* 0x0000040000047882 */ /* 0x000fe20000000000 */
[----:B------:R-:W-:Y:S01]  /*0170*/  LOP3.LUT R3, R3, 0x7, R0, 0xf8, !PT ;  /* 0x0000000703037812 */ /* 0x000fe200078ef800 */
[----:B-1----:R-:W-:Y:S01]  /*0180*/  HFMA2.MMA R7, -RZ, RZ, 1.625, 0 ;  /* 0x3e800000ff077435 */ /* 0x002fe200000001ff */
[----:B---3--:R-:W-:Y:S01]  /*0190*/  UPRMT UR4, UR5, 0x654, UR4 ;  /* 0x0000065405047896 */ /* 0x008fe20008000004 */
[----:B--2---:R-:W-:Y:S02]  /*01a0*/  SEL R8, R8, RZ, !P0 ;  /* 0x000000ff08087207 */ /* 0x004fe40004000000 */
[----:B------:R-:W-:-:S03]  /*01b0*/  SEL R9, R9, RZ, !P0 ;  /* 0x000000ff09097207 */ /* 0x000fc60004000000 */
[----:B------:R-:W-:Y:S02]  /*01c0*/  FADD R5, RZ, -R8 ;  /* 0x80000008ff057221 */ /* 0x000fe40000000000 */
[----:B------:R-:W-:Y:S02]  /*01d0*/  FADD R10, RZ, -R9 ;  /* 0x80000009ff0a7221 */ /* 0x000fe40000000000 */
[----:B------:R-:W-:Y:S02]  /*01e0*/  FMUL R5, R5, 1.4426950216293334961 ;  /* 0x3fb8aa3b05057820 */ /* 0x000fe40000400000 */
[----:B------:R-:W-:-:S03]  /*01f0*/  FMUL R11, R10, 1.4426950216293334961 ;  /* 0x3fb8aa3b0a0b7820 */ /* 0x000fc60000400000 */
[----:B------:R-:W-:Y:S02]  /*0200*/  FSETP.GEU.AND P1, PT, R5, -126, PT ;  /* 0xc2fc00000500780b */ /* 0x000fe40003f2e000 */
[----:B------:R-:W-:-:S11]  /*0210*/  FSETP.GEU.AND P2, PT, R11, -126, PT ;  /* 0xc2fc00000b00780b */ /* 0x000fd60003f4e000 */
[----:B------:R-:W-:Y:S02]  /*0220*/  @!P1 FMUL R5, R5, 0.5 ;  /* 0x3f00000005059820 */ /* 0x000fe40000400000 */
[----:B------:R-:W-:Y:S02]  /*0230*/  @!P2 FMUL R11, R11, 0.5 ;  /* 0x3f0000000b0ba820 */ /* 0x000fe40000400000 */
[----:B------:R-:W1:Y:S08]  /*0240*/  MUFU.EX2 R10, R5 ;  /* 0x00000005000a7308 */ /* 0x000e700000000800 */
[----:B------:R-:W2:Y:S01]  /*0250*/  MUFU.EX2 R6, R11 ;  /* 0x0000000b00067308 */ /* 0x000ea20000000800 */
[----:B-1----:R-:W-:-:S04]  /*0260*/  @!P1 FMUL R10, R10, R10 ;  /* 0x0000000a0a0a9220 */ /* 0x002fc80000400000 */
[----:B------:R-:W-:Y:S01]  /*0270*/  FADD R10, R10, 1 ;  /* 0x3f8000000a0a7421 */ /* 0x000fe20000000000 */
[----:B--2---:R-:W-:-:S04]  /*0280*/  @!P2 FMUL R6, R6, R6 ;  /* 0x000000060606a220 */ /* 0x004fc80000400000 */
[----:B------:R-:W-:Y:S01]  /*0290*/  FSETP.GT.AND P1, PT, R10, 8.50705917302346158658e+37, PT ;  /* 0x7e8000000a00780b */ /* 0x000fe20003f24000 */
[----:B------:R-:W-:-:S03]  /*02a0*/  FADD R6, R6, 1 ;  /* 0x3f80000006067421 */ /* 0x000fc60000000000 */
[----:B------:R-:W-:Y:S02]  /*02b0*/  FSEL R5, R7, 1, P1 ;  /* 0x3f80000007057808 */ /* 0x000fe40000800000 */
[----:B------:R-:W-:-:S04]  /*02c0*/  FSETP.GT.AND P2, PT, R6, 8.50705917302346158658e+37, PT ;  /* 0x7e8000000600780b */ /* 0x000fc80003f44000 */
[----:B------:R-:W-:-:S03]  /*02d0*/  FSEL R7, R7, 1, P2 ;  /* 0x3f80000007077808 */ /* 0x000fc60001000000 */
[----:B------:R-:W-:Y:S01]  /*02e0*/  @P1 FMUL R10, R10, 0.25 ;  /* 0x3e8000000a0a1820 */ /* 0x000fe20000400000 */
[----:B------:R-:W-:-:S05]  /*02f0*/  ISETP.GE.AND P1, PT, R0, 0x10, PT ;  /* 0x000000100000780c */ /* 0x000fca0003f26270 */
[----:B------:R-:W1:Y:S01]  /*0300*/  MUFU.RCP R10, R10 ;  /* 0x0000000a000a7308 */ /* 0x000e620000001000 */
[----:B------:R-:W-:-:S07]  /*0310*/  @P2 FMUL R6, R6, 0.25 ;  /* 0x3e80000006062820 */ /* 0x000fce0000400000 */
[----:B------:R-:W2:Y:S01]  /*0320*/  MUFU.RCP R6, R6 ;  /* 0x0000000600067308 */ /* 0x000ea20000001000 */
[----:B-1----:R-:W-:-:S04]  /*0330*/  FMUL R5, R10, R5 ;  /* 0x000000050a057220 */ /* 0x002fc80000400000 */
[----:B------:R-:W-:Y:S01]  /*0340*/  FMUL R5, R8, R5 ;  /* 0x0000000508057220 */ /* 0x000fe20000400000 */
[----:B--2---:R-:W-:-:S04]  /*0350*/  FMUL R12, R6, R7 ;  /* 0x00000007060c7220 */ /* 0x004fc80000400000 */
[----:B------:R-:W-:Y:S01]  /*0360*/  FSEL R5, R5, RZ, !P0 ;  /* 0x000000ff05057208 */ /* 0x000fe20004000000 */
[----:B------:R-:W-:-:S04]  /*0370*/  FMUL R12, R9, R12 ;  /* 0x0000000c090c7220 */ /* 0x000fc80000400000 */
[----:B------:R-:W1:Y:S01]  /*0380*/  SHFL.BFLY PT, R8, R5, 0x10, 0x1f ;  /* 0x0e001f0005087f89 */ /* 0x000e6200000e0000 */
[----:B------:R-:W-:-:S05]  /*0390*/  FSEL R12, R12, RZ, !P0 ;  /* 0x000000ff0c0c7208 */ /* 0x000fca0004000000 */
[----:B------:R-:W2:Y:S01]  /*03a0*/  SHFL.BFLY PT, R7, R12, 0x10, 0x1f ;  /* 0x0e001f000c077f89 */ /* 0x000ea200000e0000 */
[----:B-1----:R-:W-:Y:S01]  /*03b0*/  FADD R8, R5, R8 ;  /* 0x0000000805087221 */ /* 0x002fe20000000000 */
[----:B------:R-:W-:-:S04]  /*03c0*/  LOP3.LUT R5, R0, 0x1f, RZ, 0xc0, !PT ;  /* 0x0000001f00057812 */ /* 0x000fc800078ec0ff */
[----:B------:R-:W-:Y:S01]  /*03d0*/  ISETP.GE.U32.AND P0, PT, R5, 0x4, PT ;  /* 0x000000040500780c */ /* 0x000fe20003f06070 */
[----:B--2---:R-:W-:Y:S01]  /*03e0*/  FADD R9, R12, R7 ;  /* 0x000000070c097221 */ /* 0x004fe20000000000 */
[----:B------:R-:W-:Y:S01]  /*03f0*/  SHF.R.U32.HI R12, RZ, 0x3, R0 ;  /* 0x00000003ff0c7819 */ /* 0x000fe20000011600 */
[----:B------:R-:W1:Y:S04]  /*0400*/  SHFL.BFLY PT, R7, R8, 0x8, 0x1f ;  /* 0x0d001f0008077f89 */ /* 0x000e6800000e0000 */
[----:B------:R-:W2:Y:S01]  /*0410*/  SHFL.BFLY PT, R6, R9, 0x8, 0x1f ;  /* 0x0d001f0009067f89 */ /* 0x000ea200000e0000 */
[----:B-1----:R-:W-:Y:S01]  /*0420*/  FADD R7, R8, R7 ;  /* 0x0000000708077221 */ /* 0x002fe20000000000 */
[----:B------:R-:W-:Y:S02]  /*0430*/  IMAD.SHL.U32 R8, R2, 0x8, RZ ;  /* 0x0000000802087824 */ /* 0x000fe400078e00ff */
[----:B--2---:R-:W-:Y:S01]  /*0440*/  FADD R10, R9, R6 ;  /* 0x00000006090a7221 */ /* 0x004fe20000000000 */
[----:B------:R-:W-:Y:S01]  /*0450*/  LOP3.LUT R9, R12, 0x4, RZ, 0xc0, !PT ;  /* 0x000000040c097812 */ /* 0x000fe200078ec0ff */
[----:B------:R-:W1:Y:S03]  /*0460*/  SHFL.BFLY PT, R6, R7, 0x4, 0x1f ;  /* 0x0c801f0007067f89 */ /* 0x000e6600000e0000 */
[----:B------:R-:W-:Y:S01]  /*0470*/  LOP3.LUT R5, R8, R9, RZ, 0xfc, !PT ;  /* 0x0000000908057212 */ /* 0x000fe200078efcff */
[----:B------:R-:W2:Y:S01]  /*0480*/  SHFL.BFLY PT, R11, R10, 0x4, 0x1f ;  /* 0x0c801f000a0b7f89 */ /* 0x000ea200000e0000 */
[----:B-1----:R-:W-:Y:S01]  /*0490*/  FADD R12, R7, R6 ;  /* 0x00000006070c7221 */ /* 0x002fe20000000000 */
[----:B------:R-:W-:Y:S01]  /*04a0*/  LEA R6, R0, UR4, 0x2 ;  /* 0x0000000400067c11 */ /* 0x000fe2000f8e10ff */
[----:B--2---:R-:W-:-:S03]  /*04b0*/  FADD R14, R10, R11 ;  /* 0x0000000b0a0e7221 */ /* 0x004fc60000000000 */
[----:B------:R-:W-:Y:S01]  /*04c0*/  @!P0 STS [R5+UR4], R12 ;  /* 0x0000000c05008988 */ /* 0x000fe20008000804 */
[----:B------:R-:W-:Y:S02]  /*04d0*/  LOP3.LUT R10, R0, 0x1, RZ, 0xc0, !PT ;  /* 0x00000001000a7812 */ /* 0x000fe400078ec0ff */
[----:B------:R-:W-:Y:S01]  /*04e0*/  IADD3 R11, R8, UR4, RZ ;  /* 0x00000004080b7c10 */ /* 0x000fe2000fffe0ff */
[----:B------:R1:W-:Y:S01]  /*04f0*/  @!P0 STS [R5+UR4+0x8], R14 ;  /* 0x0000080e05008988 */ /* 0x0003e20008000804 */
[----:B------:R-:W-:Y:S01]  /*0500*/  BAR.SYNC.DEFER_BLOCKING 0x0 ;  /* 0x0000000000007b1d */ /* 0x000fe20000010000 */
[----:B------:R-:W-:Y:S02]  /*0510*/  ISETP.NE.U32.AND P0, PT, R10, 0x1, PT ;  /* 0x000000010a00780c */ /* 0x000fe40003f05070 */
[----:B------:R-:W-:Y:S01]  /*0520*/  IMAD R11, R2, -0x4, R11 ;  /* 0xfffffffc020b7824 */ /* 0x000fe200078e020b */
[----:B------:R-:W-:Y:S02]  /*0530*/  SHF.R.U32.HI R2, RZ, 0x3, R0 ;  /* 0x00000003ff027819 */ /* 0x000fe40000011600 */
[----:B------:R-:W-:-:S02]  /*0540*/  ISETP.LT.AND P0, PT, R0, 0x10, P0 ;  /* 0x000000100000780c */ /* 0x000fc40000701270 */
[----:B-1----:R-:W-:Y:S02]  /*0550*/  LOP3.LUT R5, R0, 0x7, RZ, 0xc0, !PT ;  /* 0x0000000700057812 */ /* 0x002fe400078ec0ff */
[----:B------:R-:W-:Y:S02]  /*0560*/  SGXT.U32 R2, R2, 0x2 ;  /* 0x000000020202781a */ /* 0x000fe40000000000 */
[----:B------:R-:W-:Y:S01]  /*0570*/  LEA R10, R5, UR4, 0x2 ;  /* 0x00000004050a7c11 */ /* 0x000fe2000f8e10ff */
[----:B------:R-:W1:Y:S04]  /*0580*/  @!P1 LDS R4, [R6] ;  /* 0x0000000006049984 */ /* 0x000e680000000800 */
[----:B-1----:R-:W1:Y:S02]  /*0590*/  SHFL.BFLY PT, R7, R4, 0x1, 0x1f ;  /* 0x0c201f0004077f89 */ /* 0x002e6400000e0000 */
[----:B-1----:R-:W-:-:S02]  /*05a0*/  FADD R7, R4, R7 ;  /* 0x0000000704077221 */ /* 0x002fc40000000000 */
[----:B------:R-:W1:Y:S03]  /*05b0*/  LDC.64 R4, c[0x0][0x210] ;  /* 0x00008400ff047b82 */ /* 0x000e660000000a00 */
[----:B------:R-:W-:Y:S05]  /*05c0*/  @P0 STS [R6], R7 ;  /* 0x0000000706000388 */ /* 0x000fea0000000800 */
[----:B------:R-:W-:Y:S01]  /*05d0*/  BAR.SYNC.DEFER_BLOCKING 0x0 ;  /* 0x0000000000007b1d */ /* 0x000fe20000010000 */
[----:B------:R-:W-:-:S04]  /*05e0*/  LOP3.LUT P0, RZ, R9, R2, RZ, 0xfc, !PT ;  /* 0x0000000209ff7212 */ /* 0x000fc8000780fcff */
[C---:B------:R-:W-:Y:S01]  /*05f0*/  ISETP.LT.AND P0, PT, R3.reuse, 0x1800, !P0 ;  /* 0x000018000300780c */ /* 0x040fe20004701270 */
[----:B-1----:R-:W-:Y:S01]  /*0600*/  IMAD.WIDE R2, R3, 0x4, R4 ;  /* 0x0000000403027825 */ /* 0x002fe200078e0204 */
[----:B------:R-:W-:Y:S04]  /*0610*/  LDS R12, [R8+UR4] ;  /* 0x00000004080c7984 */ /* 0x000fe80008000800 */
[----:B------:R-:W1:Y:S01]  /*0620*/  LDS R13, [R8+UR4+0x8] ;  /* 0x00000804080d7984 */ /* 0x000e620008000800 */
[----:B------:R-:W-:Y:S06]  /*0630*/  BAR.SYNC.DEFER_BLOCKING 0x0 ;  /* 0x0000000000007b1d */ /* 0x000fec0000010000 */
[----:B-1----:R1:W-:Y:S02]  /*0640*/  STS.64 [R11], R12 ;  /* 0x0000000c0b007388 */ /* 0x0023e40000000a00 */
[----:B------:R-:W-:Y:S06]  /*0650*/  BAR.SYNC.DEFER_BLOCKING 0x0 ;  /* 0x0000000000007b1d */ /* 0x000fec0000010000 */
[----:B------:R-:W2:Y:S02]  /*0660*/  LDS R10, [R10] ;  /* 0x000000000a0a7984 */ /* 0x000ea40000000800 */
[----:B------:R-:W-:Y:S06]  /*0670*/  BAR.SYNC.DEFER_BLOCKING 0x0 ;  /* 0x0000000000007b1d */ /* 0x000fec0000010000 */
[----:B-1----:R-:W-:Y:S05]  /*0680*/  @!P0 EXIT ;  /* 0x000000000000894d */ /* 0x002fea0003800000 */
[----:B--2---:R-:W-:-:S05]  /*0690*/  FMUL R5, R10, 0.0625 ;  /* 0x3d8000000a057820 */ /* 0x004fca0000400000 */
[----:B------:R-:W-:Y:S01]  /*06a0*/  STG.E desc[UR6][R2.64], R5 ;  /* 0x0000000502007986 */ /* 0x000fe2000c101906 */
[----:B------:R-:W-:Y:S05]  /*06b0*/  EXIT ;  /* 0x000000000000794d */ /* 0x000fea0003800000 */
.L_x_0:
[----:B------:R-:W-:-:S00]  /*06c0*/  BRA `(.L_x_0) ;  /* 0xfffffffc00fc7947 */ /* 0x000fc0000383ffff */
[----:B------:R-:W-:-:S00]  /*06d0*/  NOP ;  /* 0x0000000000007918 */ /* 0x000fc00000000000 */
        /* <DEDUP_REMOVED lines=10> */
.L_x_1:


//--------------------- .nv.shared.triton_per_fused_mean_mul_sigmoid_37 --------------------------
	.section	.nv.shared.triton_per_fused_mean_mul_sigmoid_37,"aw",@nobits
	.sectionflags	@""
	.align	16
	.zero		1024


//--------------------- .nv.constant0.triton_per_fused_mean_mul_sigmoid_37 --------------------------
	.section	.nv.constant0.triton_per_fused_mean_mul_sigmoid_37,"a",@progbits
	.sectionflags	@""
	.align	4
.nv.constant0.triton_per_fused_mean_mul_sigmoid_37:
	.zero		552
